//
// Generated by NVIDIA NVVM Compiler
//
// Compiler Build ID: CL-36424714
// Cuda compilation tools, release 13.0, V13.0.88
// Based on NVVM 20.0.0
//

.version 9.0
.target sm_100
.address_size 64

	// .globl	_Z15initGPUData_kerPfif

.visible .entry _Z15initGPUData_kerPfif(
	.param .u64 .ptr .align 1 _Z15initGPUData_kerPfif_param_0,
	.param .u32 _Z15initGPUData_kerPfif_param_1,
	.param .f32 _Z15initGPUData_kerPfif_param_2
)
{
	.reg .pred 	%p<2>;
	.reg .b32 	%r<6>;
	.reg .b32 	%f<2>;
	.reg .b64 	%rd<5>;

	ld.param.u64 	%rd1, [_Z15initGPUData_kerPfif_param_0];
	ld.param.u32 	%r2, [_Z15initGPUData_kerPfif_param_1];
	ld.param.f32 	%f1, [_Z15initGPUData_kerPfif_param_2];
	mov.u32 	%r3, %ctaid.x;
	mov.u32 	%r4, %ntid.x;
	mov.u32 	%r5, %tid.x;
	mad.lo.s32 	%r1, %r3, %r4, %r5;
	setp.ge.s32 	%p1, %r1, %r2;
	@%p1 bra 	$L__BB0_2;
	cvta.to.global.u64 	%rd2, %rd1;
	mul.wide.s32 	%rd3, %r1, 4;
	add.s64 	%rd4, %rd2, %rd3;
	st.global.f32 	[%rd4], %f1;
$L__BB0_2:
	ret;

}


// ===== COMPILED SASS (sm_100) =====

	.target	sm_100

	.elftype	@"ET_EXEC"


//--------------------- .note.nv.tkinfo           --------------------------
	.section	.note.nv.tkinfo,"",@"SHT_NOTE"
	.sectionflags	@"SHF_NOTE_NV_TKINFO"
	.tkinfo
        /*0018*/ 	.word	0x00000002
        /*0030*/ 	.string	""
        /*0030*/ 	.string	"ptxas"
        /*0030*/ 	.string	"Cuda compilation tools, release 13.0, V13.0.88"
        /*0030*/ 	.string	"Build cuda_13.0.r13.0/compiler.36424714_0"
        /*0030*/ 	.string	"-arch sm_100 -m 64 "



//--------------------- .note.nv.cuinfo           --------------------------
	.section	.note.nv.cuinfo,"",@"SHT_NOTE"
	.sectionflags	@"SHF_NOTE_NV_CUINFO"
        /*0018*/ 	.short	0x0002
        /*001a*/ 	.short	0x0064
        /*001c*/ 	.short	0x0082
	.zero		2


//--------------------- .nv.info                  --------------------------
	.section	.nv.info,"",@"SHT_CUDA_INFO"
	.align	4


	//----- nvinfo : EIATTR_REGCOUNT
	.align		4
        /*0000*/ 	.byte	0x04, 0x2f
        /*0002*/ 	.short	(.L_1 - .L_0)
	.align		4
.L_0:
        /*0004*/ 	.word	index@(_Z15initGPUData_kerPfif)
        /*0008*/ 	.word	0x0000000a


	//----- nvinfo : EIATTR_FRAME_SIZE
	.align		4
.L_1:
        /*000c*/ 	.byte	0x04, 0x11
        /*000e*/ 	.short	(.L_3 - .L_2)
	.align		4
.L_2:
        /*0010*/ 	.word	index@(_Z15initGPUData_kerPfif)
        /*0014*/ 	.word	0x00000000


	//----- nvinfo : EIATTR_MIN_STACK_SIZE
	.align		4
.L_3:
        /*0018*/ 	.byte	0x04, 0x12
        /*001a*/ 	.short	(.L_5 - .L_4)
	.align		4
.L_4:
        /*001c*/ 	.word	index@(_Z15initGPUData_kerPfif)
        /*0020*/ 	.word	0x00000000
.L_5:


//--------------------- .nv.compat                --------------------------
	.section	.nv.compat,"",@"SHT_CUDA_COMPAT_INFO"
	.align	4
        /*0000*/ 	.byte	0x02, 0x09, 0x00, 0x00, 0x02, 0x02, 0x01, 0x00, 0x02, 0x05, 0x05, 0x00, 0x03, 0x07, 0x01, 0x01
        /*0010*/ 	.byte	0x02, 0x03, 0x00, 0x00, 0x02, 0x06, 0x01, 0x00, 0x04, 0x0b, 0x08, 0x00, 0x09, 0x00, 0x00, 0x00
        /*0020*/ 	.byte	0x00, 0x00, 0x00, 0x00


//--------------------- .nv.info._Z15initGPUData_kerPfif --------------------------
	.section	.nv.info._Z15initGPUData_kerPfif,"",@"SHT_CUDA_INFO"
	.sectionflags	@""
	.align	4


	//----- nvinfo : EIATTR_CUDA_API_VERSION
	.align		4
        /*0000*/ 	.byte	0x04, 0x37
        /*0002*/ 	.short	(.L_7 - .L_6)
.L_6:
        /*0004*/ 	.word	0x00000082


	//----- nvinfo : EIATTR_KPARAM_INFO
	.align		4
.L_7:
        /*0008*/ 	.byte	0x04, 0x17
        /*000a*/ 	.short	(.L_9 - .L_8)
.L_8:
        /*000c*/ 	.word	0x00000000
        /*0010*/ 	.short	0x0002
        /*0012*/ 	.short	0x000c
        /*0014*/ 	.byte	0x00, 0xf0, 0x11, 0x00


	//----- nvinfo : EIATTR_KPARAM_INFO
	.align		4
.L_9:
        /*0018*/ 	.byte	0x04, 0x17
        /*001a*/ 	.short	(.L_11 - .L_10)
.L_10:
        /*001c*/ 	.word	0x00000000
        /*0020*/ 	.short	0x0001
        /*0022*/ 	.short	0x0008
        /*0024*/ 	.byte	0x00, 0xf0, 0x11, 0x00


	//----- nvinfo : EIATTR_KPARAM_INFO
	.align		4
.L_11:
        /*0028*/ 	.byte	0x04, 0x17
        /*002a*/ 	.short	(.L_13 - .L_12)
.L_12:
        /*002c*/ 	.word	0x00000000
        /*0030*/ 	.short	0x0000
        /*0032*/ 	.short	0x0000
        /*0034*/ 	.byte	0x00, 0xf5, 0x21, 0x00


	//----- nvinfo : EIATTR_SPARSE_MMA_MASK
	.align		4
.L_13:
        /*0038*/ 	.byte	0x03, 0x50
        /*003a*/ 	.short	0x0000


	//----- nvinfo : EIATTR_MAXREG_COUNT
	.align		4
        /*003c*/ 	.byte	0x03, 0x1b
        /*003e*/ 	.short	0x00ff


	//----- nvinfo : EIATTR_MERCURY_ISA_VERSION
	.align		4
        /*0040*/ 	.byte	0x03, 0x5f
        /*0042*/ 	.short	0x0101


	//----- nvinfo : EIATTR_VRC_CTA_INIT_COUNT
	.align		4
        /*0044*/ 	.byte	0x02, 0x4a
	.zero		1
	.zero		1


	//----- nvinfo : EIATTR_EXIT_INSTR_OFFSETS
	.align		4
        /*0048*/ 	.byte	0x04, 0x1c
        /*004a*/ 	.short	(.L_15 - .L_14)


	//   ....[0]....
.L_14:
        /*004c*/ 	.word	0x00000070


	//   ....[1]....
        /*0050*/ 	.word	0x000000d0


	//----- nvinfo : EIATTR_CBANK_PARAM_SIZE
	.align		4
.L_15:
        /*0054*/ 	.byte	0x03, 0x19
        /*0056*/ 	.short	0x0010


	//----- nvinfo : EIATTR_PARAM_CBANK
	.align		4
        /*0058*/ 	.byte	0x04, 0x0a
        /*005a*/ 	.short	(.L_17 - .L_16)
	.align		4
.L_16:
        /*005c*/ 	.word	index@(.nv.constant0._Z15initGPUData_kerPfif)
        /*0060*/ 	.short	0x0380
        /*0062*/ 	.short	0x0010


	//----- nvinfo : EIATTR_SW_WAR
	.align		4
.L_17:
        /*0064*/ 	.byte	0x04, 0x36
        /*0066*/ 	.short	(.L_19 - .L_18)
.L_18:
        /*0068*/ 	.word	0x00000008
.L_19:


//--------------------- .nv.callgraph             --------------------------
	.section	.nv.callgraph,"",@"SHT_CUDA_CALLGRAPH"
	.align	4
	.sectionentsize	8
	.align		4
        /*0000*/ 	.word	0x00000000
	.align		4
        /*0004*/ 	.word	0xffffffff
	.align		4
        /*0008*/ 	.word	0x00000000
	.align		4
        /*000c*/ 	.word	0xfffffffe
	.align		4
        /*0010*/ 	.word	0x00000000
	.align		4
        /*0014*/ 	.word	0xfffffffd
	.align		4
        /*0018*/ 	.word	0x00000000
	.align		4
        /*001c*/ 	.word	0xfffffffc


//--------------------- .text._Z15initGPUData_kerPfif --------------------------
	.section	.text._Z15initGPUData_kerPfif,"ax",@progbits
	.align	128
        .global         _Z15initGPUData_kerPfif
        .type           _Z15initGPUData_kerPfif,@function
        .size           _Z15initGPUData_kerPfif,(.L_x_1 - _Z15initGPUData_kerPfif)
        .other          _Z15initGPUData_kerPfif,@"STO_CUDA_ENTRY STV_DEFAULT"
_Z15initGPUData_kerPfif:
.text._Z15initGPUData_kerPfif:
[----:B------:R-:W-:Y:S01]  /*0000*/  LDC R1, c[0x0][0x37c] ;  /* 0x0000df00ff017b82 */ /* 0x000fe20000000800 */
[----:B------:R-:W0:Y:S07]  /*0010*/  S2R R0, SR_TID.X ;  /* 0x0000000000007919 */ /* 0x000e2e0000002100 */
[----:B------:R-:W0:Y:S01]  /*0020*/  S2UR UR4, SR_CTAID.X ;  /* 0x00000000000479c3 */ /* 0x000e220000002500 */
[----:B------:R-:W1:Y:S07]  /*0030*/  LDCU UR5, c[0x0][0x388] ;  /* 0x00007100ff0577ac */ /* 0x000e6e0008000800 */
[----:B------:R-:W0:Y:S02]  /*0040*/  LDC R5, c[0x0][0x360] ;  /* 0x0000d800ff057b82 */ /* 0x000e240000000800 */
[----:B0-----:R-:W-:-:S05]  /*0050*/  IMAD R5, R5, UR4, R0 ;  /* 0x0000000405057c24 */ /* 0x001fca000f8e0200 */
[----:B-1----:R-:W-:-:S13]  /*0060*/  ISETP.GE.AND P0, PT, R5, UR5, PT ;  /* 0x0000000505007c0c */ /* 0x002fda000bf06270 */
[----:B------:R-:W-:Y:S05]  /*0070*/  @P0 EXIT ;  /* 0x000000000000094d */ /* 0x000fea0003800000 */
[----:B------:R-:W0:Y:S01]  /*0080*/  LDC.64 R2, c[0x0][0x380] ;  /* 0x0000e000ff027b82 */ /* 0x000e220000000a00 */
[----:B------:R-:W1:Y:S07]  /*0090*/  LDCU.64 UR4, c[0x0][0x358] ;  /* 0x00006b00ff0477ac */ /* 0x000e6e0008000a00 */
[----:B------:R-:W1:Y:S01]  /*00a0*/  LDC R7, c[0x0][0x38c] ;  /* 0x0000e300ff077b82 */ /* 0x000e620000000800 */
[----:B0-----:R-:W-:-:S05]  /*00b0*/  IMAD.WIDE R2, R5, 0x4, R2 ;  /* 0x0000000405027825 */ /* 0x001fca00078e0202 */
[----:B-1----:R-:W-:Y:S01]  /*00c0*/  STG.E desc[UR4][R2.64], R7 ;  /* 0x0000000702007986 */ /* 0x002fe2000c101904 */
[----:B------:R-:W-:Y:S05]  /*00d0*/  EXIT ;  /* 0x000000000000794d */ /* 0x000fea0003800000 */
.L_x_0:
[----:B------:R-:W-:-:S00]  /*00e0*/  BRA `(.L_x_0) ;  /* 0xfffffffc00fc7947 */ /* 0x000fc0000383ffff */
[----:B------:R-:W-:-:S00]  /*00f0*/  NOP ;  /* 0x0000000000007918 */ /* 0x000fc00000000000 */
        /* <DEDUP_REMOVED lines=8> */
.L_x_1:


//--------------------- .nv.shared.reserved.0     --------------------------
	.section	.nv.shared.reserved.0,"aw",@nobits
	.weak		__nv_reservedSMEM_offset_0_alias
	.size		__nv_reservedSMEM_offset_0_alias, 0, 64
	.other		__nv_reservedSMEM_offset_0_alias,@"STO_CUDA_RESERVED_SHARED STV_DEFAULT"
__nv_reservedSMEM_offset_0_alias:
	.zero		0
	.zero		64


//--------------------- .nv.constant0._Z15initGPUData_kerPfif --------------------------
	.section	.nv.constant0._Z15initGPUData_kerPfif,"a",@progbits
	.sectionflags	@""
	.align	4
.nv.constant0._Z15initGPUData_kerPfif:
	.zero		912


//--------------------- SYMBOLS --------------------------

	.type		.nv.reservedSmem.offset0,@object
	.size		.nv.reservedSmem.offset0,0x4
